	.headerflags	@"EF_CUDA_TEXMODE_UNIFIED EF_CUDA_64BIT_ADDRESS EF_CUDA_ACCELERATORS EF_CUDA_SM90 EF_CUDA_VIRTUAL_SM(EF_CUDA_SM90)"
	.elftype	@"ET_EXEC"


//--------------------- .nv.info                  --------------------------
	.section	.nv.info,"",@"SHT_CUDA_INFO"
	.align	4


	//----- nvinfo : EIATTR_REGCOUNT
	.align		4
        /*0000*/ 	.byte	0x04, 0x2f
        /*0002*/ 	.short	(.L_3 - .L_2)
	.align		4
.L_2:
        /*0004*/ 	.word	index@(triton_poi_fused__native_batch_norm_legit_no_training_relu_14)
        /*0008*/ 	.word	0x00000020


	//----- nvinfo : EIATTR_MIN_STACK_SIZE
	.align		4
.L_3:
        /*000c*/ 	.byte	0x04, 0x12
        /*000e*/ 	.short	(.L_5 - .L_4)
	.align		4
.L_4:
        /*0010*/ 	.word	index@(triton_poi_fused__native_batch_norm_legit_no_training_relu_14)
        /*0014*/ 	.word	0x00000000


	//----- nvinfo : EIATTR_FRAME_SIZE
	.align		4
.L_5:
        /*0018*/ 	.byte	0x04, 0x11
        /*001a*/ 	.short	(.L_7 - .L_6)
	.align		4
.L_6:
        /*001c*/ 	.word	index@(triton_poi_fused__native_batch_norm_legit_no_training_relu_14)
        /*0020*/ 	.word	0x00000000


	//----- nvinfo : EIATTR_MIN_STACK_SIZE
	.align		4
.L_7:
        /*0024*/ 	.byte	0x04, 0x12
        /*0026*/ 	.short	(.L_9 - .L_8)
	.align		4
.L_8:
        /*0028*/ 	.word	index@(triton_poi_fused__native_batch_norm_legit_no_training_relu_14)
        /*002c*/ 	.word	0x00000000
.L_9:


//--------------------- .nv.info.triton_poi_fused__native_batch_norm_legit_no_training_relu_14 --------------------------
	.section	.nv.info.triton_poi_fused__native_batch_norm_legit_no_training_relu_14,"",@"SHT_CUDA_INFO"
	.sectionflags	@""
	.align	4


	//----- nvinfo : EIATTR_CUDA_API_VERSION
	.align		4
        /*0000*/ 	.byte	0x04, 0x37
        /*0002*/ 	.short	(.L_11 - .L_10)
.L_10:
        /*0004*/ 	.word	0x0000007c


	//----- nvinfo : EIATTR_KPARAM_INFO
	.align		4
.L_11:
        /*0008*/ 	.byte	0x04, 0x17
        /*000a*/ 	.short	(.L_13 - .L_12)
.L_12:
        /*000c*/ 	.word	0x00000000
        /*0010*/ 	.short	0x0003
        /*0012*/ 	.short	0x0018
        /*0014*/ 	.byte	0x00, 0xf0, 0x11, 0x00


	//----- nvinfo : EIATTR_KPARAM_INFO
	.align		4
.L_13:
        /*0018*/ 	.byte	0x04, 0x17
        /*001a*/ 	.short	(.L_15 - .L_14)
.L_14:
        /*001c*/ 	.word	0x00000000
        /*0020*/ 	.short	0x0002
        /*0022*/ 	.short	0x0010
        /*0024*/ 	.byte	0x00, 0xf4, 0x21, 0x00


	//----- nvinfo : EIATTR_KPARAM_INFO
	.align		4
.L_15:
        /*0028*/ 	.byte	0x04, 0x17
        /*002a*/ 	.short	(.L_17 - .L_16)
.L_16:
        /*002c*/ 	.word	0x00000000
        /*0030*/ 	.short	0x0001
        /*0032*/ 	.short	0x0008
        /*0034*/ 	.byte	0x00, 0xf4, 0x21, 0x00


	//----- nvinfo : EIATTR_KPARAM_INFO
	.align		4
.L_17:
        /*0038*/ 	.byte	0x04, 0x17
        /*003a*/ 	.short	(.L_19 - .L_18)
.L_18:
        /*003c*/ 	.word	0x00000000
        /*0040*/ 	.short	0x0000
        /*0042*/ 	.short	0x0000
        /*0044*/ 	.byte	0x00, 0xf4, 0x21, 0x00


	//----- nvinfo : EIATTR_SPARSE_MMA_MASK
	.align		4
.L_19:
        /*0048*/ 	.byte	0x03, 0x50
        /*004a*/ 	.short	0x0000


	//----- nvinfo : EIATTR_MAXREG_COUNT
	.align		4
        /*004c*/ 	.byte	0x03, 0x1b
        /*004e*/ 	.short	0x00ff


	//----- nvinfo : EIATTR_EXIT_INSTR_OFFSETS
	.align		4
        /*0050*/ 	.byte	0x04, 0x1c
        /*0052*/ 	.short	(.L_21 - .L_20)


	//   ....[0]....
.L_20:
        /*0054*/ 	.word	0x00000910


	//----- nvinfo : EIATTR_REQNTID
	.align		4
.L_21:
        /*0058*/ 	.byte	0x04, 0x10
        /*005a*/ 	.short	(.L_23 - .L_22)
.L_22:
        /*005c*/ 	.word	0x00000080
        /*0060*/ 	.word	0x00000001
        /*0064*/ 	.word	0x00000001


	//----- nvinfo : EIATTR_CBANK_PARAM_SIZE
	.align		4
.L_23:
        /*0068*/ 	.byte	0x03, 0x19
        /*006a*/ 	.short	0x001c


	//----- nvinfo : EIATTR_PARAM_CBANK
	.align		4
        /*006c*/ 	.byte	0x04, 0x0a
        /*006e*/ 	.short	(.L_25 - .L_24)
	.align		4
.L_24:
        /*0070*/ 	.word	index@(.nv.constant0.triton_poi_fused__native_batch_norm_legit_no_training_relu_14)
        /*0074*/ 	.short	0x0210
        /*0076*/ 	.short	0x001c


	//----- nvinfo : EIATTR_SW_WAR
	.align		4
.L_25:
        /*0078*/ 	.byte	0x04, 0x36
        /*007a*/ 	.short	(.L_27 - .L_26)
.L_26:
        /*007c*/ 	.word	0x00000008
.L_27:


//--------------------- .nv.callgraph             --------------------------
	.section	.nv.callgraph,"",@"SHT_CUDA_CALLGRAPH"
	.align	4
	.sectionentsize	8
	.align		4
        /*0000*/ 	.word	0x00000000
	.align		4
        /*0004*/ 	.word	0xffffffff
	.align		4
        /*0008*/ 	.word	0x00000000
	.align		4
        /*000c*/ 	.word	0xfffffffe
	.align		4
        /*0010*/ 	.word	0x00000000
	.align		4
        /*0014*/ 	.word	0xfffffffd
	.align		4
        /*0018*/ 	.word	0x00000000
	.align		4
        /*001c*/ 	.word	0xfffffffc


//--------------------- .nv.constant4             --------------------------
	.section	.nv.constant4,"a",@progbits
	.align	8
	.align		8
.nv.constant4:
        /*0000*/ 	.dword	_$_str
	.align		8
        /*0008*/ 	.dword	_$_str_$_2


//--------------------- .text.triton_poi_fused__native_batch_norm_legit_no_training_relu_14 --------------------------
	.section	.text.triton_poi_fused__native_batch_norm_legit_no_training_relu_14,"ax",@progbits
	.align	128
        .global         triton_poi_fused__native_batch_norm_legit_no_training_relu_14
        .type           triton_poi_fused__native_batch_norm_legit_no_training_relu_14,@function
        .size           triton_poi_fused__native_batch_norm_legit_no_training_relu_14,(.L_x_1 - triton_poi_fused__native_batch_norm_legit_no_training_relu_14)
        .other          triton_poi_fused__native_batch_norm_legit_no_training_relu_14,@"STO_CUDA_ENTRY STV_DEFAULT"
triton_poi_fused__native_batch_norm_legit_no_training_relu_14:
.text.triton_poi_fused__native_batch_norm_legit_no_training_relu_14:
[----:B------:R-:W-:Y:S01]  /*0000*/  LDC R1, c[0x0][0x28] ;  /* 0x00000a00ff017b82 */ /* 0x000fe20000000800 */
[----:B------:R-:W1:Y:S07]  /*0010*/  S2R R0, SR_TID.X ;  /* 0x0000000000007919 */ /* 0x000e6e0000002100 */
[----:B------:R-:W2:Y:S01]  /*0020*/  LDC.64 R2, c[0x0][0x220] ;  /* 0x00008800ff027b82 */ /* 0x000ea20000000a00 */
[----:B------:R-:W-:Y:S01]  /*0030*/  ULDC.64 UR4, c[0x0][0x208] ;  /* 0x0000820000047ab9 */ /* 0x000fe20000000a00 */
[----:B------:R-:W3:Y:S06]  /*0040*/  S2R R15, SR_CTAID.X ;  /* 0x00000000000f7919 */ /* 0x000eec0000002500 */
[----:B------:R-:W4:Y:S08]  /*0050*/  LDC.64 R20, c[0x0][0x218] ;  /* 0x00008600ff147b82 */ /* 0x000f300000000a00 */
[----:B------:R-:W5:Y:S01]  /*0060*/  LDC.64 R12, c[0x0][0x210] ;  /* 0x00008400ff0c7b82 */ /* 0x000f620000000a00 */
[----:B-1----:R-:W-:-:S04]  /*0070*/  SHF.L.U32 R0, R0, 0x2, RZ ;  /* 0x0000000200007819 */ /* 0x002fc800000006ff */
[----:B------:R-:W-:-:S04]  /*0080*/  LOP3.LUT R0, R0, 0x1fc, RZ, 0xc0, !PT ;  /* 0x000001fc00007812 */ /* 0x000fc800078ec0ff */
[----:B---3--:R-:W-:-:S04]  /*0090*/  LEA R15, R15, R0, 0xa ;  /* 0x000000000f0f7211 */ /* 0x008fc800078e50ff */
[----:B------:R-:W-:Y:S01]  /*00a0*/  IADD3 R23, R15, 0x200, RZ ;  /* 0x000002000f177810 */ /* 0x000fe20007ffe0ff */
[----:B------:R-:W-:-:S05]  /*00b0*/  IMAD.HI R0, R15, 0x2aaaaaab, RZ ;  /* 0x2aaaaaab0f007827 */ /* 0x000fca00078e02ff */
[----:B------:R-:W-:-:S04]  /*00c0*/  SHF.R.U32.HI R5, RZ, 0x1f, R0 ;  /* 0x0000001fff057819 */ /* 0x000fc80000011600 */
[----:B------:R-:W-:-:S05]  /*00d0*/  LEA.HI R0, R0, R5, RZ, 0x1a ;  /* 0x0000000500007211 */ /* 0x000fca00078fd0ff */
[----:B------:R-:W-:Y:S02]  /*00e0*/  IMAD R17, R0, -0x180, R15 ;  /* 0xfffffe8000117824 */ /* 0x000fe400078e020f */
[----:B------:R-:W-:-:S04]  /*00f0*/  IMAD.HI R0, R23, 0x2aaaaaab, RZ ;  /* 0x2aaaaaab17007827 */ /* 0x000fc800078e02ff */
[----:B--2---:R-:W-:-:S06]  /*0100*/  IMAD.WIDE R8, R17, 0x4, R2 ;  /* 0x0000000411087825 */ /* 0x004fcc00078e0202 */
[----:B------:R-:W2:Y:S01]  /*0110*/  LDG.E.EL.128 R8, desc[UR4][R8.64] ;  /* 0x0000000408087981 */ /* 0x000ea2000c2e1d00 */
[----:B------:R-:W-:-:S04]  /*0120*/  SHF.R.U32.HI R5, RZ, 0x1f, R0 ;  /* 0x0000001fff057819 */ /* 0x000fc80000011600 */
[----:B------:R-:W-:-:S05]  /*0130*/  LEA.HI R0, R0, R5, RZ, 0x1a ;  /* 0x0000000500007211 */ /* 0x000fca00078fd0ff */
[----:B------:R-:W-:-:S04]  /*0140*/  IMAD R23, R0, -0x180, R23 ;  /* 0xfffffe8000177824 */ /* 0x000fc800078e0217 */
[----:B------:R-:W-:-:S04]  /*0150*/  IMAD.WIDE R4, R23, 0x4, R2 ;  /* 0x0000000417047825 */ /* 0x000fc800078e0202 */
[----:B----4-:R-:W-:Y:S02]  /*0160*/  IMAD.WIDE R16, R17, 0x4, R20 ;  /* 0x0000000411107825 */ /* 0x010fe400078e0214 */
[----:B------:R-:W3:Y:S02]  /*0170*/  LDG.E.EL.128 R4, desc[UR4][R4.64] ;  /* 0x0000000404047981 */ /* 0x000ee4000c2e1d00 */
[----:B-----5:R-:W-:Y:S02]  /*0180*/  IMAD.WIDE R2, R15, 0x4, R12 ;  /* 0x000000040f027825 */ /* 0x020fe400078e020c */
[----:B------:R-:W4:Y:S04]  /*0190*/  LDG.E.EL.128 R16, desc[UR4][R16.64] ;  /* 0x0000000410107981 */ /* 0x000f28000c2e1d00 */
[----:B------:R-:W4:Y:S01]  /*01a0*/  LDG.E.128 R12, desc[UR4][R2.64] ;  /* 0x00000004020c7981 */ /* 0x000f22000c1e1d00 */
[----:B------:R-:W-:-:S03]  /*01b0*/  IMAD.WIDE R24, R23, 0x4, R20 ;  /* 0x0000000417187825 */ /* 0x000fc600078e0214 */
[----:B------:R-:W5:Y:S04]  /*01c0*/  LDG.E.128 R20, desc[UR4][R2.64+0x800] ;  /* 0x0008000402147981 */ /* 0x000f68000c1e1d00 */
[----:B------:R-:W5:Y:S01]  /*01d0*/  LDG.E.EL.128 R24, desc[UR4][R24.64] ;  /* 0x0000000418187981 */ /* 0x000f62000c2e1d00 */
[----:B--2---:R-:W-:-:S06]  /*01e0*/  FADD R0, R8, 9.9999997473787516356e-06 ;  /* 0x3727c5ac08007421 */ /* 0x004fcc0000000000 */
[----:B------:R-:W1:Y:S01]  /*01f0*/  MUFU.SQRT R0, R0 ;  /* 0x0000000000007308 */ /* 0x000e620000002000 */
[----:B------:R-:W-:Y:S01]  /*0200*/  FADD R8, R9, 9.9999997473787516356e-06 ;  /* 0x3727c5ac09087421 */ /* 0x000fe20000000000 */
[C---:B-1----:R-:W-:Y:S02]  /*0210*/  FSETP.GT.AND P0, PT, R0.reuse, 8.50705917302346158658e+37, PT ;  /* 0x7e8000000000780b */ /* 0x042fe40003f04000 */
[----:B------:R-:W-:-:S04]  /*0220*/  FSETP.GEU.AND P4, PT, R0, 1.175494350822287508e-38, PT ;  /* 0x008000000000780b */ /* 0x000fc80003f8e000 */
[----:B------:R-:W1:Y:S01]  /*0230*/  MUFU.SQRT R8, R8 ;  /* 0x0000000800087308 */ /* 0x000e620000002000 */
[----:B------:R-:W-:Y:S01]  /*0240*/  FADD R9, R10, 9.9999997473787516356e-06 ;  /* 0x3727c5ac0a097421 */ /* 0x000fe20000000000 */
[----:B------:R-:W-:-:S05]  /*0250*/  FADD R11, R11, 9.9999997473787516356e-06 ;  /* 0x3727c5ac0b0b7421 */ /* 0x000fca0000000000 */
[----:B------:R-:W-:Y:S01]  /*0260*/  @P0 FMUL R0, R0, 0.25 ;  /* 0x3e80000000000820 */ /* 0x000fe20000400000 */
[----:B------:R2:W-:Y:S03]  /*0270*/  MUFU.SQRT R10, R11 ;  /* 0x0000000b000a7308 */ /* 0x0005e60000002000 */
[----:B------:R-:W-:Y:S01]  /*0280*/  @!P4 FMUL R0, R0, 16777216 ;  /* 0x4b8000000000c820 */ /* 0x000fe20000400000 */
[----:B---3--:R-:W-:-:S04]  /*0290*/  FADD R4, R4, 9.9999997473787516356e-06 ;  /* 0x3727c5ac04047421 */ /* 0x008fc80000000000 */
[----:B------:R-:W3:Y:S01]  /*02a0*/  MUFU.SQRT R9, R9 ;  /* 0x0000000900097308 */ /* 0x000ee20000002000 */
[----:B--2---:R-:W-:Y:S01]  /*02b0*/  HFMA2.MMA R11, -RZ, RZ, 1.625, 0 ;  /* 0x3e800000ff0b7435 */ /* 0x004fe200000001ff */
[----:B-1----:R-:W-:Y:S01]  /*02c0*/  FSETP.GT.AND P1, PT, R8, 8.50705917302346158658e+37, PT ;  /* 0x7e8000000800780b */ /* 0x002fe20003f24000 */
[----:B----4-:R-:W-:-:S05]  /*02d0*/  FADD R15, R15, -R19 ;  /* 0x800000130f0f7221 */ /* 0x010fca0000000000 */
[----:B------:R-:W1:Y:S01]  /*02e0*/  MUFU.RCP R0, R0 ;  /* 0x0000000000007308 */ /* 0x000e620000001000 */
[----:B------:R-:W-:Y:S02]  /*02f0*/  FSETP.GEU.AND P2, PT, R8, 1.175494350822287508e-38, PT ;  /* 0x008000000800780b */ /* 0x000fe40003f4e000 */
[----:B------:R-:W-:Y:S01]  /*0300*/  FSEL R19, R11, 1, P0 ;  /* 0x3f8000000b137808 */ /* 0x000fe20000000000 */
[----:B------:R-:W-:-:S04]  /*0310*/  FADD R5, R5, 9.9999997473787516356e-06 ;  /* 0x3727c5ac05057421 */ /* 0x000fc80000000000 */
[----:B------:R-:W2:Y:S01]  /*0320*/  MUFU.SQRT R4, R4 ;  /* 0x0000000400047308 */ /* 0x000ea20000002000 */
[----:B------:R-:W-:Y:S01]  /*0330*/  FADD R6, R6, 9.9999997473787516356e-06 ;  /* 0x3727c5ac06067421 */ /* 0x000fe20000000000 */
[----:B------:R-:W-:Y:S01]  /*0340*/  FADD R13, R13, -R17 ;  /* 0x800000110d0d7221 */ /* 0x000fe20000000000 */
[----:B------:R-:W-:Y:S01]  /*0350*/  @!P4 FMUL R19, R19, 16777216 ;  /* 0x4b8000001313c820 */ /* 0x000fe20000400000 */
[----:B---3--:R-:W-:Y:S01]  /*0360*/  FSETP.GT.AND P3, PT, R9, 8.50705917302346158658e+37, PT ;  /* 0x7e8000000900780b */ /* 0x008fe20003f64000 */
[----:B------:R-:W-:Y:S01]  /*0370*/  FADD R17, R7, 9.9999997473787516356e-06 ;  /* 0x3727c5ac07117421 */ /* 0x000fe20000000000 */
[----:B------:R-:W-:Y:S01]  /*0380*/  FSETP.GT.AND P0, PT, R10, 8.50705917302346158658e+37, PT ;  /* 0x7e8000000a00780b */ /* 0x000fe20003f04000 */
[----:B-1----:R-:W-:Y:S01]  /*0390*/  FMUL R7, R0, R19 ;  /* 0x0000001300077220 */ /* 0x002fe20000400000 */
[----:B------:R-:W-:Y:S01]  /*03a0*/  FSEL R29, R11, 1, P1 ;  /* 0x3f8000000b1d7808 */ /* 0x000fe20000800000 */
[----:B------:R-:W1:Y:S01]  /*03b0*/  MUFU.SQRT R5, R5 ;  /* 0x0000000500057308 */ /* 0x000e620000002000 */
[----:B------:R-:W-:Y:S01]  /*03c0*/  @P1 FMUL R8, R8, 0.25 ;  /* 0x3e80000008081820 */ /* 0x000fe20000400000 */
[----:B------:R-:W-:-:S02]  /*03d0*/  FSETP.GEU.AND P6, PT, R9, 1.175494350822287508e-38, PT ;  /* 0x008000000900780b */ /* 0x000fc40003fce000 */
[----:B------:R-:W-:-:S04]  /*03e0*/  FSETP.GEU.AND P1, PT, R10, 1.175494350822287508e-38, PT ;  /* 0x008000000a00780b */ /* 0x000fc80003f2e000 */
[----:B------:R-:W3:Y:S01]  /*03f0*/  MUFU.SQRT R6, R6 ;  /* 0x0000000600067308 */ /* 0x000ee20000002000 */
[----:B------:R-:W-:Y:S01]  /*0400*/  @!P2 FMUL R8, R8, 16777216 ;  /* 0x4b8000000808a820 */ /* 0x000fe20000400000 */
[----:B------:R-:W-:Y:S01]  /*0410*/  @!P2 FMUL R29, R29, 16777216 ;  /* 0x4b8000001d1da820 */ /* 0x000fe20000400000 */
[----:B--2---:R-:W-:-:S05]  /*0420*/  FSETP.GT.AND P2, PT, R4, 8.50705917302346158658e+37, PT ;  /* 0x7e8000000400780b */ /* 0x004fca0003f44000 */
[----:B------:R2:W4:Y:S01]  /*0430*/  MUFU.SQRT R0, R17 ;  /* 0x0000001100007308 */ /* 0x0005220000002000 */
[----:B------:R-:W-:Y:S01]  /*0440*/  FADD R12, R12, -R16 ;  /* 0x800000100c0c7221 */ /* 0x000fe20000000000 */
[----:B------:R-:W-:Y:S01]  /*0450*/  @P3 FMUL R9, R9, 0.25 ;  /* 0x3e80000009093820 */ /* 0x000fe20000400000 */
[C---:B------:R-:W-:Y:S01]  /*0460*/  FSEL R16, R11.reuse, 1, P3 ;  /* 0x3f8000000b107808 */ /* 0x040fe20001800000 */
[----:B------:R-:W-:Y:S01]  /*0470*/  @P0 FMUL R10, R10, 0.25 ;  /* 0x3e8000000a0a0820 */ /* 0x000fe20000400000 */
[----:B--2---:R-:W-:Y:S01]  /*0480*/  FSEL R17, R11, 1, P0 ;  /* 0x3f8000000b117808 */ /* 0x004fe20000000000 */
[----:B------:R-:W-:Y:S02]  /*0490*/  @!P6 FMUL R9, R9, 16777216 ;  /* 0x4b8000000909e820 */ /* 0x000fe40000400000 */
[----:B------:R-:W-:Y:S01]  /*04a0*/  @!P1 FMUL R10, R10, 16777216 ;  /* 0x4b8000000a0a9820 */ /* 0x000fe20000400000 */
[----:B------:R-:W-:Y:S01]  /*04b0*/  @!P6 FMUL R16, R16, 16777216 ;  /* 0x4b8000001010e820 */ /* 0x000fe20000400000 */
[----:B-1----:R-:W-:Y:S01]  /*04c0*/  FSETP.GT.AND P5, PT, R5, 8.50705917302346158658e+37, PT ;  /* 0x7e8000000500780b */ /* 0x002fe20003fa4000 */
[----:B------:R-:W-:Y:S01]  /*04d0*/  @!P1 FMUL R17, R17, 16777216 ;  /* 0x4b80000011119820 */ /* 0x000fe20000400000 */
[----:B---3--:R-:W-:-:S02]  /*04e0*/  FSETP.GT.AND P6, PT, R6, 8.50705917302346158658e+37, PT ;  /* 0x7e8000000600780b */ /* 0x008fc40003fc4000 */
[----:B----4-:R-:W-:Y:S01]  /*04f0*/  FSETP.GT.AND P1, PT, R0, 8.50705917302346158658e+37, PT ;  /* 0x7e8000000000780b */ /* 0x010fe20003f24000 */
[----:B------:R1:W-:Y:S01]  /*0500*/  MUFU.RCP R19, R9 ;  /* 0x0000000900137308 */ /* 0x0003e20000001000 */
[C---:B------:R-:W-:Y:S01]  /*0510*/  FSETP.GEU.AND P3, PT, R4.reuse, 1.175494350822287508e-38, PT ;  /* 0x008000000400780b */ /* 0x040fe20003f6e000 */
[----:B------:R-:W-:Y:S01]  /*0520*/  @P2 FMUL R4, R4, 0.25 ;  /* 0x3e80000004042820 */ /* 0x000fe20000400000 */
[----:B------:R-:W-:Y:S02]  /*0530*/  FSETP.GEU.AND P4, PT, R5, 1.175494350822287508e-38, PT ;  /* 0x008000000500780b */ /* 0x000fe40003f8e000 */
[----:B------:R-:W-:Y:S02]  /*0540*/  FSETP.GEU.AND P0, PT, R6, 1.175494350822287508e-38, PT ;  /* 0x008000000600780b */ /* 0x000fe40003f0e000 */
[----:B-1----:R-:W-:Y:S02]  /*0550*/  FSEL R9, R11, 1, P2 ;  /* 0x3f8000000b097808 */ /* 0x002fe40001000000 */
[----:B------:R-:W-:Y:S01]  /*0560*/  FSETP.GEU.AND P2, PT, R0, 1.175494350822287508e-38, PT ;  /* 0x008000000000780b */ /* 0x000fe20003f4e000 */
[----:B------:R-:W1:Y:S01]  /*0570*/  MUFU.RCP R8, R8 ;  /* 0x0000000800087308 */ /* 0x000e620000001000 */
[----:B------:R-:W-:Y:S01]  /*0580*/  @P5 FMUL R5, R5, 0.25 ;  /* 0x3e80000005055820 */ /* 0x000fe20000400000 */
[----:B------:R-:W-:Y:S01]  /*0590*/  @P6 FMUL R6, R6, 0.25 ;  /* 0x3e80000006066820 */ /* 0x000fe20000400000 */
[----:B------:R-:W-:-:S05]  /*05a0*/  @P1 FMUL R0, R0, 0.25 ;  /* 0x3e80000000001820 */ /* 0x000fca0000400000 */
[----:B------:R-:W2:Y:S01]  /*05b0*/  MUFU.RCP R10, R10 ;  /* 0x0000000a000a7308 */ /* 0x000ea20000001000 */
[----:B------:R-:W-:Y:S01]  /*05c0*/  @!P3 FMUL R4, R4, 16777216 ;  /* 0x4b8000000404b820 */ /* 0x000fe20000400000 */
[----:B------:R-:W-:Y:S01]  /*05d0*/  @!P4 FMUL R5, R5, 16777216 ;  /* 0x4b8000000505c820 */ /* 0x000fe20000400000 */
[----:B------:R-:W-:Y:S01]  /*05e0*/  @!P0 FMUL R6, R6, 16777216 ;  /* 0x4b80000006068820 */ /* 0x000fe20000400000 */
[----:B------:R-:W-:Y:S01]  /*05f0*/  @!P2 FMUL R0, R0, 16777216 ;  /* 0x4b8000000000a820 */ /* 0x000fe20000400000 */
[----:B-1----:R-:W-:-:S03]  /*0600*/  FMUL R8, R8, R29 ;  /* 0x0000001d08087220 */ /* 0x002fc60000400000 */
[----:B------:R-:W1:Y:S01]  /*0610*/  MUFU.RCP R4, R4 ;  /* 0x0000000400047308 */ /* 0x000e620000001000 */
[----:B------:R-:W-:Y:S01]  /*0620*/  FMUL R8, R8, R13 ;  /* 0x0000000d08087220 */ /* 0x000fe20000400000 */
[----:B--2---:R-:W-:-:S06]  /*0630*/  FMUL R10, R10, R17 ;  /* 0x000000110a0a7220 */ /* 0x004fcc0000400000 */
[----:B------:R-:W2:Y:S01]  /*0640*/  MUFU.RCP R5, R5 ;  /* 0x0000000500057308 */ /* 0x000ea20000001000 */
[----:B------:R-:W-:Y:S01]  /*0650*/  FSEL R13, R11, 1, P6 ;  /* 0x3f8000000b0d7808 */ /* 0x000fe20003000000 */
[----:B------:R-:W-:-:S06]  /*0660*/  FMUL R15, R10, R15 ;  /* 0x0000000f0a0f7220 */ /* 0x000fcc0000400000 */
[----:B------:R-:W3:Y:S01]  /*0670*/  MUFU.RCP R6, R6 ;  /* 0x0000000600067308 */ /* 0x000ee20000001000 */
[----:B------:R-:W-:-:S07]  /*0680*/  FSEL R10, R11, 1, P5 ;  /* 0x3f8000000b0a7808 */ /* 0x000fce0002800000 */
[----:B------:R-:W4:Y:S01]  /*0690*/  MUFU.RCP R0, R0 ;  /* 0x0000000000007308 */ /* 0x000f220000001000 */
[----:B------:R-:W-:Y:S01]  /*06a0*/  FSEL R11, R11, 1, P1 ;  /* 0x3f8000000b0b7808 */ /* 0x000fe20000800000 */
[----:B------:R-:W-:Y:S01]  /*06b0*/  FADD R14, R14, -R18 ;  /* 0x800000120e0e7221 */ /* 0x000fe20000000000 */
[----:B------:R-:W-:Y:S01]  /*06c0*/  FMUL R19, R19, R16 ;  /* 0x0000001013137220 */ /* 0x000fe20000400000 */
[----:B------:R-:W-:Y:S01]  /*06d0*/  @!P3 FMUL R9, R9, 16777216 ;  /* 0x4b8000000909b820 */ /* 0x000fe20000400000 */
[----:B------:R-:W-:Y:S01]  /*06e0*/  @!P4 FMUL R10, R10, 16777216 ;  /* 0x4b8000000a0ac820 */ /* 0x000fe20000400000 */
[----:B------:R-:W-:Y:S01]  /*06f0*/  @!P0 FMUL R13, R13, 16777216 ;  /* 0x4b8000000d0d8820 */ /* 0x000fe20000400000 */
[----:B------:R-:W-:Y:S01]  /*0700*/  @!P2 FMUL R11, R11, 16777216 ;  /* 0x4b8000000b0ba820 */ /* 0x000fe20000400000 */
[----:B------:R-:W-:Y:S01]  /*0710*/  FMUL R7, R7, R12 ;  /* 0x0000000c07077220 */ /* 0x000fe20000400000 */
[----:B------:R-:W-:Y:S01]  /*0720*/  FMUL R14, R19, R14 ;  /* 0x0000000e130e7220 */ /* 0x000fe20000400000 */
[----:B-----5:R-:W-:Y:S01]  /*0730*/  FADD R23, R23, -R27 ;  /* 0x8000001b17177221 */ /* 0x020fe20000000000 */
[----:B------:R-:W-:Y:S01]  /*0740*/  FADD R17, R22, -R26 ;  /* 0x8000001a16117221 */ /* 0x000fe20000000000 */
[----:B------:R-:W-:Y:S01]  /*0750*/  FADD R12, R21, -R25 ;  /* 0x80000019150c7221 */ /* 0x000fe20000000000 */
[----:B------:R-:W-:Y:S01]  /*0760*/  FADD R19, R20, -R24 ;  /* 0x8000001814137221 */ /* 0x000fe20000000000 */
[----:B-1----:R-:W-:Y:S01]  /*0770*/  FMUL R4, R4, R9 ;  /* 0x0000000904047220 */ /* 0x002fe20000400000 */
[----:B--2---:R-:W-:Y:S01]  /*0780*/  FMUL R5, R5, R10 ;  /* 0x0000000a05057220 */ /* 0x004fe20000400000 */
[----:B---3--:R-:W-:Y:S01]  /*0790*/  FMUL R6, R6, R13 ;  /* 0x0000000d06067220 */ /* 0x008fe20000400000 */
[----:B----4-:R-:W-:Y:S01]  /*07a0*/  FMUL R0, R0, R11 ;  /* 0x0000000b00007220 */ /* 0x010fe20000400000 */
[----:B------:R-:W-:Y:S01]  /*07b0*/  FMUL R4, R4, R19 ;  /* 0x0000001304047220 */ /* 0x000fe20000400000 */
[----:B------:R-:W-:Y:S01]  /*07c0*/  FMUL R5, R5, R12 ;  /* 0x0000000c05057220 */ /* 0x000fe20000400000 */
[----:B------:R-:W-:Y:S01]  /*07d0*/  FMUL R6, R6, R17 ;  /* 0x0000001106067220 */ /* 0x000fe20000400000 */
[----:B------:R-:W-:Y:S01]  /*07e0*/  FMUL R0, R0, R23 ;  /* 0x0000001700007220 */ /* 0x000fe20000400000 */
[----:B------:R-:W-:-:S02]  /*07f0*/  FSETP.GEU.AND P6, PT, R15, RZ, PT ;  /* 0x000000ff0f00720b */ /* 0x000fc40003fce000 */
[----:B------:R-:W-:Y:S02]  /*0800*/  FSETP.GEU.AND P2, PT, R7, RZ, PT ;  /* 0x000000ff0700720b */ /* 0x000fe40003f4e000 */
[----:B------:R-:W-:Y:S02]  /*0810*/  SEL R15, R15, RZ, P6 ;  /* 0x000000ff0f0f7207 */ /* 0x000fe40003000000 */
[----:B------:R-:W-:Y:S02]  /*0820*/  FSETP.GEU.AND P0, PT, R14, RZ, PT ;  /* 0x000000ff0e00720b */ /* 0x000fe40003f0e000 */
[----:B------:R-:W-:Y:S02]  /*0830*/  FSETP.GEU.AND P1, PT, R8, RZ, PT ;  /* 0x000000ff0800720b */ /* 0x000fe40003f2e000 */
[----:B------:R-:W-:Y:S02]  /*0840*/  FSETP.GEU.AND P3, PT, R6, RZ, PT ;  /* 0x000000ff0600720b */ /* 0x000fe40003f6e000 */
[----:B------:R-:W-:-:S02]  /*0850*/  FSETP.GEU.AND P4, PT, R5, RZ, PT ;  /* 0x000000ff0500720b */ /* 0x000fc40003f8e000 */
[----:B------:R-:W-:Y:S02]  /*0860*/  FSETP.GEU.AND P5, PT, R4, RZ, PT ;  /* 0x000000ff0400720b */ /* 0x000fe40003fae000 */
[----:B------:R-:W-:Y:S02]  /*0870*/  FSETP.GEU.AND P6, PT, R0, RZ, PT ;  /* 0x000000ff0000720b */ /* 0x000fe40003fce000 */
[----:B------:R-:W-:Y:S02]  /*0880*/  SEL R12, R7, RZ, P2 ;  /* 0x000000ff070c7207 */ /* 0x000fe40001000000 */
[----:B------:R-:W-:Y:S02]  /*0890*/  SEL R14, R14, RZ, P0 ;  /* 0x000000ff0e0e7207 */ /* 0x000fe40000000000 */
[----:B------:R-:W-:Y:S02]  /*08a0*/  SEL R13, R8, RZ, P1 ;  /* 0x000000ff080d7207 */ /* 0x000fe40000800000 */
[----:B------:R-:W-:-:S02]  /*08b0*/  SEL R6, R6, RZ, P3 ;  /* 0x000000ff06067207 */ /* 0x000fc40001800000 */
[----:B------:R-:W-:Y:S02]  /*08c0*/  SEL R5, R5, RZ, P4 ;  /* 0x000000ff05057207 */ /* 0x000fe40002000000 */
[----:B------:R-:W-:Y:S02]  /*08d0*/  SEL R4, R4, RZ, P5 ;  /* 0x000000ff04047207 */ /* 0x000fe40002800000 */
[----:B------:R-:W-:Y:S01]  /*08e0*/  SEL R7, R0, RZ, P6 ;  /* 0x000000ff00077207 */ /* 0x000fe20003000000 */
[----:B------:R-:W-:Y:S04]  /*08f0*/  STG.E.128 desc[UR4][R2.64], R12 ;  /* 0x0000000c02007986 */ /* 0x000fe8000c101d04 */
[----:B------:R-:W-:Y:S01]  /*0900*/  STG.E.128 desc[UR4][R2.64+0x800], R4 ;  /* 0x0008000402007986 */ /* 0x000fe2000c101d04 */
[----:B------:R-:W-:Y:S05]  /*0910*/  EXIT ;  /* 0x000000000000794d */ /* 0x000fea0003800000 */
.L_x_0:
[----:B------:R-:W-:-:S00]  /*0920*/  BRA `(.L_x_0) ;  /* 0xfffffffc00fc7947 */ /* 0x000fc0000383ffff */
[----:B------:R-:W-:-:S00]  /*0930*/  NOP ;  /* 0x0000000000007918 */ /* 0x000fc00000000000 */
        /* <DEDUP_REMOVED lines=12> */
.L_x_1:


//--------------------- .nv.global.init           --------------------------
	.section	.nv.global.init,"aw",@progbits
.nv.global.init:
	.type		_$_str,@object
	.size		_$_str,(_$_str_$_2 - _$_str)
_$_str:
        /*0000*/ 	.byte	0x5f, 0x5f, 0x43, 0x55, 0x44, 0x41, 0x5f, 0x46, 0x54, 0x5a, 0x00
	.type		_$_str_$_2,@object
	.size		_$_str_$_2,(.L_1 - _$_str_$_2)
_$_str_$_2:
        /*000b*/ 	.byte	0x5f, 0x5f, 0x43, 0x55, 0x44, 0x41, 0x5f, 0x50, 0x52, 0x45, 0x43, 0x5f, 0x53, 0x51, 0x52, 0x54
        /*001b*/ 	.byte	0x00
.L_1:


//--------------------- .nv.constant0.triton_poi_fused__native_batch_norm_legit_no_training_relu_14 --------------------------
	.section	.nv.constant0.triton_poi_fused__native_batch_norm_legit_no_training_relu_14,"a",@progbits
	.sectionflags	@""
	.align	4
.nv.constant0.triton_poi_fused__native_batch_norm_legit_no_training_relu_14:
	.zero		556
